//
// Generated by NVIDIA NVVM Compiler
//
// Compiler Build ID: CL-36424714
// Cuda compilation tools, release 13.0, V13.0.88
// Based on NVVM 20.0.0
//

.version 9.0
.target sm_100
.address_size 64

	// .globl	_Z10Sgemv_k128PfS_S_ii

.visible .entry _Z10Sgemv_k128PfS_S_ii(
	.param .u64 .ptr .align 1 _Z10Sgemv_k128PfS_S_ii_param_0,
	.param .u64 .ptr .align 1 _Z10Sgemv_k128PfS_S_ii_param_1,
	.param .u64 .ptr .align 1 _Z10Sgemv_k128PfS_S_ii_param_2,
	.param .u32 _Z10Sgemv_k128PfS_S_ii_param_3,
	.param .u32 _Z10Sgemv_k128PfS_S_ii_param_4
)
{
	.reg .pred 	%p<18>;
	.reg .b32 	%r<51>;
	.reg .b32 	%f<213>;
	.reg .b64 	%rd<36>;

	ld.param.u64 	%rd11, [_Z10Sgemv_k128PfS_S_ii_param_0];
	ld.param.u64 	%rd12, [_Z10Sgemv_k128PfS_S_ii_param_1];
	ld.param.u64 	%rd10, [_Z10Sgemv_k128PfS_S_ii_param_2];
	ld.param.u32 	%r18, [_Z10Sgemv_k128PfS_S_ii_param_3];
	ld.param.u32 	%r17, [_Z10Sgemv_k128PfS_S_ii_param_4];
	cvta.to.global.u64 	%rd1, %rd12;
	cvta.to.global.u64 	%rd2, %rd11;
	mov.u32 	%r1, %tid.x;
	and.b32  	%r2, %r1, 31;
	mov.u32 	%r19, %ntid.y;
	mov.u32 	%r20, %ctaid.x;
	mov.u32 	%r21, %tid.y;
	mad.lo.s32 	%r3, %r19, %r20, %r21;
	setp.ge.s32 	%p1, %r3, %r18;
	@%p1 bra 	$L__BB0_15;
	shr.s32 	%r22, %r17, 31;
	shr.u32 	%r23, %r22, 25;
	add.s32 	%r24, %r17, %r23;
	shr.s32 	%r25, %r24, 7;
	add.s32 	%r26, %r17, 127;
	setp.lt.u32 	%p2, %r26, 255;
	selp.b32 	%r4, 1, %r25, %p2;
	setp.lt.s32 	%p3, %r4, 1;
	mov.f32 	%f212, 0f00000000;
	@%p3 bra 	$L__BB0_13;
	mul.lo.s32 	%r5, %r17, %r3;
	and.b32  	%r6, %r4, 7;
	setp.lt.u32 	%p4, %r4, 8;
	mov.f32 	%f212, 0f00000000;
	mov.b32 	%r49, 0;
	@%p4 bra 	$L__BB0_5;
	and.b32  	%r49, %r4, 2147483640;
	neg.s32 	%r47, %r49;
	mul.wide.u32 	%rd13, %r2, 16;
	mul.wide.s32 	%rd14, %r5, 4;
	add.s64 	%rd15, %rd13, %rd14;
	add.s64 	%rd16, %rd15, %rd2;
	add.s64 	%rd35, %rd16, 2048;
	add.s64 	%rd17, %rd13, %rd1;
	add.s64 	%rd34, %rd17, 2048;
	mov.f32 	%f212, 0f00000000;
$L__BB0_4:
	.pragma "nounroll";
	ld.global.v4.f32 	{%f18, %f19, %f20, %f21}, [%rd35+-2048];
	ld.global.v4.f32 	{%f22, %f23, %f24, %f25}, [%rd34+-2048];
	fma.rn.f32 	%f26, %f18, %f22, %f212;
	fma.rn.f32 	%f27, %f19, %f23, %f26;
	fma.rn.f32 	%f28, %f20, %f24, %f27;
	fma.rn.f32 	%f29, %f21, %f25, %f28;
	ld.global.v4.f32 	{%f30, %f31, %f32, %f33}, [%rd35+-1536];
	ld.global.v4.f32 	{%f34, %f35, %f36, %f37}, [%rd34+-1536];
	fma.rn.f32 	%f38, %f30, %f34, %f29;
	fma.rn.f32 	%f39, %f31, %f35, %f38;
	fma.rn.f32 	%f40, %f32, %f36, %f39;
	fma.rn.f32 	%f41, %f33, %f37, %f40;
	ld.global.v4.f32 	{%f42, %f43, %f44, %f45}, [%rd35+-1024];
	ld.global.v4.f32 	{%f46, %f47, %f48, %f49}, [%rd34+-1024];
	fma.rn.f32 	%f50, %f42, %f46, %f41;
	fma.rn.f32 	%f51, %f43, %f47, %f50;
	fma.rn.f32 	%f52, %f44, %f48, %f51;
	fma.rn.f32 	%f53, %f45, %f49, %f52;
	ld.global.v4.f32 	{%f54, %f55, %f56, %f57}, [%rd35+-512];
	ld.global.v4.f32 	{%f58, %f59, %f60, %f61}, [%rd34+-512];
	fma.rn.f32 	%f62, %f54, %f58, %f53;
	fma.rn.f32 	%f63, %f55, %f59, %f62;
	fma.rn.f32 	%f64, %f56, %f60, %f63;
	fma.rn.f32 	%f65, %f57, %f61, %f64;
	ld.global.v4.f32 	{%f66, %f67, %f68, %f69}, [%rd35];
	ld.global.v4.f32 	{%f70, %f71, %f72, %f73}, [%rd34];
	fma.rn.f32 	%f74, %f66, %f70, %f65;
	fma.rn.f32 	%f75, %f67, %f71, %f74;
	fma.rn.f32 	%f76, %f68, %f72, %f75;
	fma.rn.f32 	%f77, %f69, %f73, %f76;
	ld.global.v4.f32 	{%f78, %f79, %f80, %f81}, [%rd35+512];
	ld.global.v4.f32 	{%f82, %f83, %f84, %f85}, [%rd34+512];
	fma.rn.f32 	%f86, %f78, %f82, %f77;
	fma.rn.f32 	%f87, %f79, %f83, %f86;
	fma.rn.f32 	%f88, %f80, %f84, %f87;
	fma.rn.f32 	%f89, %f81, %f85, %f88;
	ld.global.v4.f32 	{%f90, %f91, %f92, %f93}, [%rd35+1024];
	ld.global.v4.f32 	{%f94, %f95, %f96, %f97}, [%rd34+1024];
	fma.rn.f32 	%f98, %f90, %f94, %f89;
	fma.rn.f32 	%f99, %f91, %f95, %f98;
	fma.rn.f32 	%f100, %f92, %f96, %f99;
	fma.rn.f32 	%f101, %f93, %f97, %f100;
	ld.global.v4.f32 	{%f102, %f103, %f104, %f105}, [%rd35+1536];
	ld.global.v4.f32 	{%f106, %f107, %f108, %f109}, [%rd34+1536];
	fma.rn.f32 	%f110, %f102, %f106, %f101;
	fma.rn.f32 	%f111, %f103, %f107, %f110;
	fma.rn.f32 	%f112, %f104, %f108, %f111;
	fma.rn.f32 	%f212, %f105, %f109, %f112;
	add.s32 	%r47, %r47, 8;
	add.s64 	%rd35, %rd35, 4096;
	add.s64 	%rd34, %rd34, 4096;
	setp.ne.s32 	%p5, %r47, 0;
	@%p5 bra 	$L__BB0_4;
$L__BB0_5:
	setp.eq.s32 	%p6, %r6, 0;
	@%p6 bra 	$L__BB0_13;
	mul.wide.s32 	%rd18, %r5, 4;
	add.s64 	%rd9, %rd2, %rd18;
	and.b32  	%r12, %r4, 3;
	setp.lt.u32 	%p7, %r6, 4;
	@%p7 bra 	$L__BB0_8;
	shl.b32 	%r29, %r49, 5;
	or.b32  	%r30, %r29, %r2;
	mul.wide.u32 	%rd19, %r30, 16;
	add.s64 	%rd20, %rd9, %rd19;
	ld.global.v4.f32 	{%f114, %f115, %f116, %f117}, [%rd20];
	add.s64 	%rd21, %rd1, %rd19;
	ld.global.v4.f32 	{%f118, %f119, %f120, %f121}, [%rd21];
	fma.rn.f32 	%f122, %f114, %f118, %f212;
	fma.rn.f32 	%f123, %f115, %f119, %f122;
	fma.rn.f32 	%f124, %f116, %f120, %f123;
	fma.rn.f32 	%f125, %f117, %f121, %f124;
	ld.global.v4.f32 	{%f126, %f127, %f128, %f129}, [%rd20+512];
	ld.global.v4.f32 	{%f130, %f131, %f132, %f133}, [%rd21+512];
	fma.rn.f32 	%f134, %f126, %f130, %f125;
	fma.rn.f32 	%f135, %f127, %f131, %f134;
	fma.rn.f32 	%f136, %f128, %f132, %f135;
	fma.rn.f32 	%f137, %f129, %f133, %f136;
	ld.global.v4.f32 	{%f138, %f139, %f140, %f141}, [%rd20+1024];
	ld.global.v4.f32 	{%f142, %f143, %f144, %f145}, [%rd21+1024];
	fma.rn.f32 	%f146, %f138, %f142, %f137;
	fma.rn.f32 	%f147, %f139, %f143, %f146;
	fma.rn.f32 	%f148, %f140, %f144, %f147;
	fma.rn.f32 	%f149, %f141, %f145, %f148;
	ld.global.v4.f32 	{%f150, %f151, %f152, %f153}, [%rd20+1536];
	ld.global.v4.f32 	{%f154, %f155, %f156, %f157}, [%rd21+1536];
	fma.rn.f32 	%f158, %f150, %f154, %f149;
	fma.rn.f32 	%f159, %f151, %f155, %f158;
	fma.rn.f32 	%f160, %f152, %f156, %f159;
	fma.rn.f32 	%f212, %f153, %f157, %f160;
	add.s32 	%r49, %r49, 4;
$L__BB0_8:
	setp.eq.s32 	%p8, %r12, 0;
	@%p8 bra 	$L__BB0_13;
	setp.eq.s32 	%p9, %r12, 1;
	@%p9 bra 	$L__BB0_11;
	shl.b32 	%r31, %r49, 5;
	or.b32  	%r32, %r31, %r2;
	mul.wide.u32 	%rd22, %r32, 16;
	add.s64 	%rd23, %rd9, %rd22;
	ld.global.v4.f32 	{%f162, %f163, %f164, %f165}, [%rd23];
	add.s64 	%rd24, %rd1, %rd22;
	ld.global.v4.f32 	{%f166, %f167, %f168, %f169}, [%rd24];
	fma.rn.f32 	%f170, %f162, %f166, %f212;
	fma.rn.f32 	%f171, %f163, %f167, %f170;
	fma.rn.f32 	%f172, %f164, %f168, %f171;
	fma.rn.f32 	%f173, %f165, %f169, %f172;
	add.s32 	%r33, %r32, 32;
	mul.wide.u32 	%rd25, %r33, 16;
	add.s64 	%rd26, %rd9, %rd25;
	ld.global.v4.f32 	{%f174, %f175, %f176, %f177}, [%rd26];
	add.s64 	%rd27, %rd1, %rd25;
	ld.global.v4.f32 	{%f178, %f179, %f180, %f181}, [%rd27];
	fma.rn.f32 	%f182, %f174, %f178, %f173;
	fma.rn.f32 	%f183, %f175, %f179, %f182;
	fma.rn.f32 	%f184, %f176, %f180, %f183;
	fma.rn.f32 	%f212, %f177, %f181, %f184;
	add.s32 	%r49, %r49, 2;
$L__BB0_11:
	and.b32  	%r34, %r4, 1;
	setp.eq.b32 	%p10, %r34, 1;
	not.pred 	%p11, %p10;
	@%p11 bra 	$L__BB0_13;
	shl.b32 	%r35, %r49, 5;
	or.b32  	%r36, %r35, %r2;
	mul.wide.u32 	%rd28, %r36, 16;
	add.s64 	%rd29, %rd9, %rd28;
	ld.global.v4.f32 	{%f185, %f186, %f187, %f188}, [%rd29];
	add.s64 	%rd30, %rd1, %rd28;
	ld.global.v4.f32 	{%f189, %f190, %f191, %f192}, [%rd30];
	fma.rn.f32 	%f193, %f185, %f189, %f212;
	fma.rn.f32 	%f194, %f186, %f190, %f193;
	fma.rn.f32 	%f195, %f187, %f191, %f194;
	fma.rn.f32 	%f212, %f188, %f192, %f195;
$L__BB0_13:
	mov.b32 	%r37, %f212;
	shfl.sync.down.b32	%r38|%p12, %r37, 16, 31, -1;
	mov.b32 	%f196, %r38;
	add.f32 	%f197, %f212, %f196;
	mov.b32 	%r39, %f197;
	shfl.sync.down.b32	%r40|%p13, %r39, 8, 31, -1;
	mov.b32 	%f198, %r40;
	add.f32 	%f199, %f197, %f198;
	mov.b32 	%r41, %f199;
	shfl.sync.down.b32	%r42|%p14, %r41, 4, 31, -1;
	mov.b32 	%f200, %r42;
	add.f32 	%f201, %f199, %f200;
	mov.b32 	%r43, %f201;
	shfl.sync.down.b32	%r44|%p15, %r43, 2, 31, -1;
	mov.b32 	%f202, %r44;
	add.f32 	%f203, %f201, %f202;
	mov.b32 	%r45, %f203;
	shfl.sync.down.b32	%r46|%p16, %r45, 1, 31, -1;
	mov.b32 	%f204, %r46;
	add.f32 	%f13, %f203, %f204;
	setp.ne.s32 	%p17, %r2, 0;
	@%p17 bra 	$L__BB0_15;
	cvta.to.global.u64 	%rd31, %rd10;
	mul.wide.s32 	%rd32, %r3, 4;
	add.s64 	%rd33, %rd31, %rd32;
	st.global.f32 	[%rd33], %f13;
$L__BB0_15:
	ret;

}


// ===== COMPILED SASS (sm_100) =====

	.target	sm_100

	.elftype	@"ET_EXEC"


//--------------------- .note.nv.tkinfo           --------------------------
	.section	.note.nv.tkinfo,"",@"SHT_NOTE"
	.sectionflags	@"SHF_NOTE_NV_TKINFO"
	.tkinfo
        /*0018*/ 	.word	0x00000002
        /*0030*/ 	.string	""
        /*0030*/ 	.string	"ptxas"
        /*0030*/ 	.string	"Cuda compilation tools, release 13.0, V13.0.88"
        /*0030*/ 	.string	"Build cuda_13.0.r13.0/compiler.36424714_0"
        /*0030*/ 	.string	"-arch sm_100 -m 64 "



//--------------------- .note.nv.cuinfo           --------------------------
	.section	.note.nv.cuinfo,"",@"SHT_NOTE"
	.sectionflags	@"SHF_NOTE_NV_CUINFO"
        /*0018*/ 	.short	0x0002
        /*001a*/ 	.short	0x0064
        /*001c*/ 	.short	0x0082
	.zero		2


//--------------------- .nv.info                  --------------------------
	.section	.nv.info,"",@"SHT_CUDA_INFO"
	.align	4


	//----- nvinfo : EIATTR_REGCOUNT
	.align		4
        /*0000*/ 	.byte	0x04, 0x2f
        /*0002*/ 	.short	(.L_1 - .L_0)
	.align		4
.L_0:
        /*0004*/ 	.word	index@(_Z10Sgemv_k128PfS_S_ii)
        /*0008*/ 	.word	0x00000028


	//----- nvinfo : EIATTR_FRAME_SIZE
	.align		4
.L_1:
        /*000c*/ 	.byte	0x04, 0x11
        /*000e*/ 	.short	(.L_3 - .L_2)
	.align		4
.L_2:
        /*0010*/ 	.word	index@(_Z10Sgemv_k128PfS_S_ii)
        /*0014*/ 	.word	0x00000000


	//----- nvinfo : EIATTR_MIN_STACK_SIZE
	.align		4
.L_3:
        /*0018*/ 	.byte	0x04, 0x12
        /*001a*/ 	.short	(.L_5 - .L_4)
	.align		4
.L_4:
        /*001c*/ 	.word	index@(_Z10Sgemv_k128PfS_S_ii)
        /*0020*/ 	.word	0x00000000
.L_5:


//--------------------- .nv.compat                --------------------------
	.section	.nv.compat,"",@"SHT_CUDA_COMPAT_INFO"
	.align	4
        /*0000*/ 	.byte	0x02, 0x09, 0x00, 0x00, 0x02, 0x02, 0x01, 0x00, 0x02, 0x05, 0x05, 0x00, 0x03, 0x07, 0x01, 0x01
        /*0010*/ 	.byte	0x02, 0x03, 0x00, 0x00, 0x02, 0x06, 0x01, 0x00, 0x04, 0x0b, 0x08, 0x00, 0x09, 0x00, 0x00, 0x00
        /*0020*/ 	.byte	0x00, 0x00, 0x00, 0x00


//--------------------- .nv.info._Z10Sgemv_k128PfS_S_ii --------------------------
	.section	.nv.info._Z10Sgemv_k128PfS_S_ii,"",@"SHT_CUDA_INFO"
	.sectionflags	@""
	.align	4


	//----- nvinfo : EIATTR_CUDA_API_VERSION
	.align		4
        /*0000*/ 	.byte	0x04, 0x37
        /*0002*/ 	.short	(.L_7 - .L_6)
.L_6:
        /*0004*/ 	.word	0x00000082


	//----- nvinfo : EIATTR_KPARAM_INFO
	.align		4
.L_7:
        /*0008*/ 	.byte	0x04, 0x17
        /*000a*/ 	.short	(.L_9 - .L_8)
.L_8:
        /*000c*/ 	.word	0x00000000
        /*0010*/ 	.short	0x0004
        /*0012*/ 	.short	0x001c
        /*0014*/ 	.byte	0x00, 0xf0, 0x11, 0x00


	//----- nvinfo : EIATTR_KPARAM_INFO
	.align		4
.L_9:
        /*0018*/ 	.byte	0x04, 0x17
        /*001a*/ 	.short	(.L_11 - .L_10)
.L_10:
        /*001c*/ 	.word	0x00000000
        /*0020*/ 	.short	0x0003
        /*0022*/ 	.short	0x0018
        /*0024*/ 	.byte	0x00, 0xf0, 0x11, 0x00


	//----- nvinfo : EIATTR_KPARAM_INFO
	.align		4
.L_11:
        /*0028*/ 	.byte	0x04, 0x17
        /*002a*/ 	.short	(.L_13 - .L_12)
.L_12:
        /*002c*/ 	.word	0x00000000
        /*0030*/ 	.short	0x0002
        /*0032*/ 	.short	0x0010
        /*0034*/ 	.byte	0x00, 0xf5, 0x21, 0x00


	//----- nvinfo : EIATTR_KPARAM_INFO
	.align		4
.L_13:
        /*0038*/ 	.byte	0x04, 0x17
        /*003a*/ 	.short	(.L_15 - .L_14)
.L_14:
        /*003c*/ 	.word	0x00000000
        /*0040*/ 	.short	0x0001
        /*0042*/ 	.short	0x0008
        /*0044*/ 	.byte	0x00, 0xf5, 0x21, 0x00


	//----- nvinfo : EIATTR_KPARAM_INFO
	.align		4
.L_15:
        /*0048*/ 	.byte	0x04, 0x17
        /*004a*/ 	.short	(.L_17 - .L_16)
.L_16:
        /*004c*/ 	.word	0x00000000
        /*0050*/ 	.short	0x0000
        /*0052*/ 	.short	0x0000
        /*0054*/ 	.byte	0x00, 0xf5, 0x21, 0x00


	//----- nvinfo : EIATTR_SPARSE_MMA_MASK
	.align		4
.L_17:
        /*0058*/ 	.byte	0x03, 0x50
        /*005a*/ 	.short	0x0000


	//----- nvinfo : EIATTR_MAXREG_COUNT
	.align		4
        /*005c*/ 	.byte	0x03, 0x1b
        /*005e*/ 	.short	0x00ff


	//----- nvinfo : EIATTR_MERCURY_ISA_VERSION
	.align		4
        /*0060*/ 	.byte	0x03, 0x5f
        /*0062*/ 	.short	0x0101


	//----- nvinfo : EIATTR_COOP_GROUP_MASK_REGIDS
	.align		4
        /*0064*/ 	.byte	0x04, 0x29
        /*0066*/ 	.short	(.L_19 - .L_18)


	//   ....[0]....
.L_18:
        /*0068*/ 	.word	0xffffffff


	//   ....[1]....
        /*006c*/ 	.word	0xffffffff


	//   ....[2]....
        /*0070*/ 	.word	0xffffffff


	//   ....[3]....
        /*0074*/ 	.word	0xffffffff


	//   ....[4]....
        /*0078*/ 	.word	0xffffffff


	//----- nvinfo : EIATTR_COOP_GROUP_INSTR_OFFSETS
	.align		4
.L_19:
        /*007c*/ 	.byte	0x04, 0x28
        /*007e*/ 	.short	(.L_21 - .L_20)


	//   ....[0]....
.L_20:
        /*0080*/ 	.word	0x00000a50


	//   ....[1]....
        /*0084*/ 	.word	0x00000a80


	//   ....[2]....
        /*0088*/ 	.word	0x00000aa0


	//   ....[3]....
        /*008c*/ 	.word	0x00000ac0


	//   ....[4]....
        /*0090*/ 	.word	0x00000ae0


	//----- nvinfo : EIATTR_VRC_CTA_INIT_COUNT
	.align		4
.L_21:
        /*0094*/ 	.byte	0x02, 0x4a
	.zero		1
	.zero		1


	//----- nvinfo : EIATTR_EXIT_INSTR_OFFSETS
	.align		4
        /*0098*/ 	.byte	0x04, 0x1c
        /*009a*/ 	.short	(.L_23 - .L_22)


	//   ....[0]....
.L_22:
        /*009c*/ 	.word	0x00000070


	//   ....[1]....
        /*00a0*/ 	.word	0x00000af0


	//   ....[2]....
        /*00a4*/ 	.word	0x00000b40


	//----- nvinfo : EIATTR_CBANK_PARAM_SIZE
	.align		4
.L_23:
        /*00a8*/ 	.byte	0x03, 0x19
        /*00aa*/ 	.short	0x0020


	//----- nvinfo : EIATTR_PARAM_CBANK
	.align		4
        /*00ac*/ 	.byte	0x04, 0x0a
        /*00ae*/ 	.short	(.L_25 - .L_24)
	.align		4
.L_24:
        /*00b0*/ 	.word	index@(.nv.constant0._Z10Sgemv_k128PfS_S_ii)
        /*00b4*/ 	.short	0x0380
        /*00b6*/ 	.short	0x0020


	//----- nvinfo : EIATTR_SW_WAR
	.align		4
.L_25:
        /*00b8*/ 	.byte	0x04, 0x36
        /*00ba*/ 	.short	(.L_27 - .L_26)
.L_26:
        /*00bc*/ 	.word	0x00000008
.L_27:


//--------------------- .nv.callgraph             --------------------------
	.section	.nv.callgraph,"",@"SHT_CUDA_CALLGRAPH"
	.align	4
	.sectionentsize	8
	.align		4
        /*0000*/ 	.word	0x00000000
	.align		4
        /*0004*/ 	.word	0xffffffff
	.align		4
        /*0008*/ 	.word	0x00000000
	.align		4
        /*000c*/ 	.word	0xfffffffe
	.align		4
        /*0010*/ 	.word	0x00000000
	.align		4
        /*0014*/ 	.word	0xfffffffd
	.align		4
        /*0018*/ 	.word	0x00000000
	.align		4
        /*001c*/ 	.word	0xfffffffc


//--------------------- .text._Z10Sgemv_k128PfS_S_ii --------------------------
	.section	.text._Z10Sgemv_k128PfS_S_ii,"ax",@progbits
	.align	128
        .global         _Z10Sgemv_k128PfS_S_ii
        .type           _Z10Sgemv_k128PfS_S_ii,@function
        .size           _Z10Sgemv_k128PfS_S_ii,(.L_x_5 - _Z10Sgemv_k128PfS_S_ii)
        .other          _Z10Sgemv_k128PfS_S_ii,@"STO_CUDA_ENTRY STV_DEFAULT"
_Z10Sgemv_k128PfS_S_ii:
.text._Z10Sgemv_k128PfS_S_ii:
[----:B------:R-:W-:Y:S01]  /*0000*/  LDC R1, c[0x0][0x37c] ;  /* 0x0000df00ff017b82 */ /* 0x000fe20000000800 */
[----:B------:R-:W0:Y:S01]  /*0010*/  S2R R2, SR_CTAID.X ;  /* 0x0000000000027919 */ /* 0x000e220000002500 */
[----:B------:R-:W0:Y:S01]  /*0020*/  LDCU UR4, c[0x0][0x364] ;  /* 0x00006c80ff0477ac */ /* 0x000e220008000800 */
[----:B------:R-:W0:Y:S01]  /*0030*/  S2R R3, SR_TID.Y ;  /* 0x0000000000037919 */ /* 0x000e220000002200 */
[----:B------:R-:W1:Y:S01]  /*0040*/  LDCU UR5, c[0x0][0x398] ;  /* 0x00007300ff0577ac */ /* 0x000e620008000800 */
[----:B0-----:R-:W-:-:S05]  /*0050*/  IMAD R2, R2, UR4, R3 ;  /* 0x0000000402027c24 */ /* 0x001fca000f8e0203 */
[----:B-1----:R-:W-:-:S13]  /*0060*/  ISETP.GE.AND P0, PT, R2, UR5, PT ;  /* 0x0000000502007c0c */ /* 0x002fda000bf06270 */
[----:B------:R-:W-:Y:S05]  /*0070*/  @P0 EXIT ;  /* 0x000000000000094d */ /* 0x000fea0003800000 */
[----:B------:R-:W0:Y:S01]  /*0080*/  LDC R5, c[0x0][0x39c] ;  /* 0x0000e700ff057b82 */ /* 0x000e220000000800 */
[----:B------:R-:W1:Y:S01]  /*0090*/  S2R R3, SR_TID.X ;  /* 0x0000000000037919 */ /* 0x000e620000002100 */
[----:B------:R-:W2:Y:S01]  /*00a0*/  LDCU.64 UR4, c[0x0][0x358] ;  /* 0x00006b00ff0477ac */ /* 0x000ea20008000a00 */
[----:B------:R-:W-:Y:S01]  /*00b0*/  HFMA2 R29, -RZ, RZ, 0, 0 ;  /* 0x00000000ff1d7431 */ /* 0x000fe200000001ff */
[----:B0-----:R-:W-:Y:S02]  /*00c0*/  SHF.R.S32.HI R0, RZ, 0x1f, R5 ;  /* 0x0000001fff007819 */ /* 0x001fe40000011405 */
[----:B------:R-:W-:Y:S02]  /*00d0*/  IADD3 R4, PT, PT, R5, 0x7f, RZ ;  /* 0x0000007f05047810 */ /* 0x000fe40007ffe0ff */
[----:B------:R-:W-:Y:S02]  /*00e0*/  LEA.HI R0, R0, R5, RZ, 0x7 ;  /* 0x0000000500007211 */ /* 0x000fe400078f38ff */
[----:B------:R-:W-:-:S02]  /*00f0*/  ISETP.GE.U32.AND P0, PT, R4, 0xff, PT ;  /* 0x000000ff0400780c */ /* 0x000fc40003f06070 */
[----:B------:R-:W-:-:S04]  /*0100*/  SHF.R.S32.HI R0, RZ, 0x7, R0 ;  /* 0x00000007ff007819 */ /* 0x000fc80000011400 */
[----:B------:R-:W-:Y:S02]  /*0110*/  SEL R28, R0, 0x1, P0 ;  /* 0x00000001001c7807 */ /* 0x000fe40000000000 */
[----:B-1----:R-:W-:Y:S02]  /*0120*/  LOP3.LUT R0, R3, 0x1f, RZ, 0xc0, !PT ;  /* 0x0000001f03007812 */ /* 0x002fe400078ec0ff */
[----:B------:R-:W-:-:S13]  /*0130*/  ISETP.GE.AND P0, PT, R28, 0x1, PT ;  /* 0x000000011c00780c */ /* 0x000fda0003f06270 */
[----:B--2---:R-:W-:Y:S05]  /*0140*/  @!P0 BRA `(.L_x_0) ;  /* 0x0000000800408947 */ /* 0x004fea0003800000 */
[----:B------:R-:W-:Y:S01]  /*0150*/  ISETP.GE.U32.AND P1, PT, R28, 0x8, PT ;  /* 0x000000081c00780c */ /* 0x000fe20003f26070 */
[----:B------:R-:W-:Y:S01]  /*0160*/  IMAD R22, R2, R5, RZ ;  /* 0x0000000502167224 */ /* 0x000fe200078e02ff */
[----:B------:R-:W-:Y:S02]  /*0170*/  LOP3.LUT R21, R28, 0x7, RZ, 0xc0, !PT ;  /* 0x000000071c157812 */ /* 0x000fe400078ec0ff */
[----:B------:R-:W-:Y:S02]  /*0180*/  MOV R29, RZ ;  /* 0x000000ff001d7202 */ /* 0x000fe40000000f00 */
[----:B------:R-:W-:Y:S02]  /*0190*/  ISETP.NE.AND P0, PT, R21, RZ, PT ;  /* 0x000000ff1500720c */ /* 0x000fe40003f05270 */
[----:B------:R-:W-:-:S05]  /*01a0*/  MOV R3, RZ ;  /* 0x000000ff00037202 */ /* 0x000fca0000000f00 */
[----:B------:R-:W-:Y:S06]  /*01b0*/  @!P1 BRA `(.L_x_1) ;  /* 0x00000004000c9947 */ /* 0x000fec0003800000 */
[----:B------:R-:W0:Y:S01]  /*01c0*/  LDCU.128 UR8, c[0x0][0x380] ;  /* 0x00007000ff0877ac */ /* 0x000e220008000c00 */
[----:B------:R-:W-:Y:S01]  /*01d0*/  IMAD.WIDE.U32 R4, R0, 0x10, RZ ;  /* 0x0000001000047825 */ /* 0x000fe200078e00ff */
[----:B------:R-:W-:Y:S02]  /*01e0*/  LOP3.LUT R3, R28, 0x7ffffff8, RZ, 0xc0, !PT ;  /* 0x7ffffff81c037812 */ /* 0x000fe400078ec0ff */
[----:B------:R-:W-:Y:S02]  /*01f0*/  MOV R29, RZ ;  /* 0x000000ff001d7202 */ /* 0x000fe40000000f00 */
[----:B------:R-:W-:Y:S01]  /*0200*/  IADD3 R20, PT, PT, -R3, RZ, RZ ;  /* 0x000000ff03147210 */ /* 0x000fe20007ffe1ff */
[----:B------:R-:W-:Y:S01]  /*0210*/  IMAD.WIDE R6, R22, 0x4, R4 ;  /* 0x0000000416067825 */ /* 0x000fe200078e0204 */
[----:B0-----:R-:W-:Y:S02]  /*0220*/  IADD3 R24, P3, PT, R4, UR10, RZ ;  /* 0x0000000a04187c10 */ /* 0x001fe4000ff7e0ff */
[----:B------:R-:W-:-:S02]  /*0230*/  IADD3 R26, P1, PT, R6, UR8, RZ ;  /* 0x00000008061a7c10 */ /* 0x000fc4000ff3e0ff */
[----:B------:R-:W-:Y:S02]  /*0240*/  IADD3 R24, P4, PT, R24, 0x800, RZ ;  /* 0x0000080018187810 */ /* 0x000fe40007f9e0ff */
[----:B------:R-:W-:Y:S02]  /*0250*/  IADD3 R26, P2, PT, R26, 0x800, RZ ;  /* 0x000008001a1a7810 */ /* 0x000fe40007f5e0ff */
[----:B------:R-:W-:Y:S02]  /*0260*/  IADD3.X R25, PT, PT, RZ, UR11, R5, P4, P3 ;  /* 0x0000000bff197c10 */ /* 0x000fe4000a7e6405 */
[----:B------:R-:W-:-:S09]  /*0270*/  IADD3.X R27, PT, PT, RZ, UR9, R7, P2, P1 ;  /* 0x00000009ff1b7c10 */ /* 0x000fd200097e2407 */
.L_x_2:
[----:B------:R-:W2:Y:S04]  /*0280*/  LDG.E.128 R12, desc[UR4][R26.64+-0x800] ;  /* 0xfff800041a0c7981 */ /* 0x000ea8000c1e1d00 */
[----:B------:R-:W2:Y:S04]  /*0290*/  LDG.E.128 R16, desc[UR4][R24.64+-0x800] ;  /* 0xfff8000418107981 */ /* 0x000ea8000c1e1d00 */
[----:B------:R-:W3:Y:S04]  /*02a0*/  LDG.E.128 R4, desc[UR4][R26.64+-0x600] ;  /* 0xfffa00041a047981 */ /* 0x000ee8000c1e1d00 */
[----:B------:R-:W3:Y:S01]  /*02b0*/  LDG.E.128 R8, desc[UR4][R24.64+-0x600] ;  /* 0xfffa000418087981 */ /* 0x000ee2000c1e1d00 */
[----:B--2---:R-:W-:-:S04]  /*02c0*/  FFMA R12, R12, R16, R29 ;  /* 0x000000100c0c7223 */ /* 0x004fc8000000001d */
[----:B------:R-:W-:-:S04]  /*02d0*/  FFMA R13, R13, R17, R12 ;  /* 0x000000110d0d7223 */ /* 0x000fc8000000000c */
[----:B------:R-:W-:-:S04]  /*02e0*/  FFMA R14, R14, R18, R13 ;  /* 0x000000120e0e7223 */ /* 0x000fc8000000000d */
[----:B------:R-:W-:Y:S02]  /*02f0*/  FFMA R15, R15, R19, R14 ;  /* 0x000000130f0f7223 */ /* 0x000fe4000000000e */
[----:B------:R-:W2:Y:S02]  /*0300*/  LDG.E.128 R16, desc[UR4][R26.64+-0x400] ;  /* 0xfffc00041a107981 */ /* 0x000ea4000c1e1d00 */
[----:B---3--:R-:W-:Y:S02]  /*0310*/  FFMA R4, R4, R8, R15 ;  /* 0x0000000804047223 */ /* 0x008fe4000000000f */
[----:B------:R-:W2:Y:S02]  /*0320*/  LDG.E.128 R12, desc[UR4][R24.64+-0x400] ;  /* 0xfffc0004180c7981 */ /* 0x000ea4000c1e1d00 */
[----:B------:R-:W-:-:S04]  /*0330*/  FFMA R5, R5, R9, R4 ;  /* 0x0000000905057223 */ /* 0x000fc80000000004 */
[----:B------:R-:W-:-:S04]  /*0340*/  FFMA R6, R6, R10, R5 ;  /* 0x0000000a06067223 */ /* 0x000fc80000000005 */
[----:B------:R-:W-:Y:S02]  /*0350*/  FFMA R23, R7, R11, R6 ;  /* 0x0000000b07177223 */ /* 0x000fe40000000006 */
        /* <DEDUP_REMOVED lines=24> */
[----:B------:R0:W3:Y:S04]  /*04e0*/  LDG.E.128 R4, desc[UR4][R26.64+0x600] ;  /* 0x000600041a047981 */ /* 0x0000e8000c1e1d00 */
[----:B------:R1:W3:Y:S01]  /*04f0*/  LDG.E.128 R8, desc[UR4][R24.64+0x600] ;  /* 0x0006000418087981 */ /* 0x0002e2000c1e1d00 */
[----:B------:R-:W-:-:S04]  /*0500*/  IADD3 R20, PT, PT, R20, 0x8, RZ ;  /* 0x0000000814147810 */ /* 0x000fc80007ffe0ff */
[----:B------:R-:W-:Y:S02]  /*0510*/  ISETP.NE.AND P1, PT, R20, RZ, PT ;  /* 0x000000ff1400720c */ /* 0x000fe40003f25270 */
[----:B0-----:R-:W-:Y:S02]  /*0520*/  IADD3 R26, P2, PT, R26, 0x1000, RZ ;  /* 0x000010001a1a7810 */ /* 0x001fe40007f5e0ff */
[----:B-1----:R-:W-:Y:S02]  /*0530*/  IADD3 R24, P3, PT, R24, 0x1000, RZ ;  /* 0x0000100018187810 */ /* 0x002fe40007f7e0ff */
[----:B------:R-:W-:Y:S02]  /*0540*/  IADD3.X R27, PT, PT, RZ, R27, RZ, P2, !PT ;  /* 0x0000001bff1b7210 */ /* 0x000fe400017fe4ff */
[----:B------:R-:W-:Y:S01]  /*0550*/  IADD3.X R25, PT, PT, RZ, R25, RZ, P3, !PT ;  /* 0x00000019ff197210 */ /* 0x000fe20001ffe4ff */
[----:B--2---:R-:W-:-:S04]  /*0560*/  FFMA R12, R12, R16, R23 ;  /* 0x000000100c0c7223 */ /* 0x004fc80000000017 */
[----:B------:R-:W-:-:S04]  /*0570*/  FFMA R13, R13, R17, R12 ;  /* 0x000000110d0d7223 */ /* 0x000fc8000000000c */
[----:B------:R-:W-:-:S04]  /*0580*/  FFMA R14, R14, R18, R13 ;  /* 0x000000120e0e7223 */ /* 0x000fc8000000000d */
[----:B------:R-:W-:-:S04]  /*0590*/  FFMA R15, R15, R19, R14 ;  /* 0x000000130f0f7223 */ /* 0x000fc8000000000e */
[----:B---3--:R-:W-:-:S04]  /*05a0*/  FFMA R4, R4, R8, R15 ;  /* 0x0000000804047223 */ /* 0x008fc8000000000f */
[----:B------:R-:W-:-:S04]  /*05b0*/  FFMA R5, R5, R9, R4 ;  /* 0x0000000905057223 */ /* 0x000fc80000000004 */
[----:B------:R-:W-:-:S04]  /*05c0*/  FFMA R6, R6, R10, R5 ;  /* 0x0000000a06067223 */ /* 0x000fc80000000005 */
[----:B------:R-:W-:Y:S01]  /*05d0*/  FFMA R29, R7, R11, R6 ;  /* 0x0000000b071d7223 */ /* 0x000fe20000000006 */
[----:B------:R-:W-:Y:S06]  /*05e0*/  @P1 BRA `(.L_x_2) ;  /* 0xfffffffc00241947 */ /* 0x000fec000383ffff */
.L_x_1:
[----:B------:R-:W-:Y:S05]  /*05f0*/  @!P0 BRA `(.L_x_0) ;  /* 0x0000000400148947 */ /* 0x000fea0003800000 */
[----:B------:R-:W0:Y:S01]  /*0600*/  LDC.64 R32, c[0x0][0x380] ;  /* 0x0000e000ff207b82 */ /* 0x000e220000000a00 */
[----:B------:R-:W-:Y:S02]  /*0610*/  ISETP.GE.U32.AND P0, PT, R21, 0x4, PT ;  /* 0x000000041500780c */ /* 0x000fe40003f06070 */
[----:B------:R-:W-:-:S04]  /*0620*/  LOP3.LUT R30, R28, 0x3, RZ, 0xc0, !PT ;  /* 0x000000031c1e7812 */ /* 0x000fc800078ec0ff */
[----:B------:R-:W-:Y:S01]  /*0630*/  ISETP.NE.AND P1, PT, R30, RZ, PT ;  /* 0x000000ff1e00720c */ /* 0x000fe20003f25270 */
[----:B0-----:R-:W-:-:S06]  /*0640*/  IMAD.WIDE R32, R22, 0x4, R32 ;  /* 0x0000000416207825 */ /* 0x001fcc00078e0220 */
[----:B------:R-:W-:Y:S06]  /*0650*/  @!P0 BRA `(.L_x_3) ;  /* 0x0000000000748947 */ /* 0x000fec0003800000 */
[----:B------:R-:W0:Y:S01]  /*0660*/  LDC.64 R34, c[0x0][0x388] ;  /* 0x0000e200ff227b82 */ /* 0x000e220000000a00 */
[----:B------:R-:W-:-:S05]  /*0670*/  LEA R5, R3, R0, 0x5 ;  /* 0x0000000003057211 */ /* 0x000fca00078e28ff */
[----:B------:R-:W-:-:S05]  /*0680*/  IMAD.WIDE.U32 R36, R5, 0x10, R32 ;  /* 0x0000001005247825 */ /* 0x000fca00078e0020 */
[----:B------:R-:W2:Y:S04]  /*0690*/  LDG.E.128 R12, desc[UR4][R36.64] ;  /* 0x00000004240c7981 */ /* 0x000ea8000c1e1d00 */
[----:B------:R-:W3:Y:S01]  /*06a0*/  LDG.E.128 R20, desc[UR4][R36.64+0x600] ;  /* 0x0006000424147981 */ /* 0x000ee2000c1e1d00 */
[----:B0-----:R-:W-:-:S03]  /*06b0*/  IMAD.WIDE.U32 R34, R5, 0x10, R34 ;  /* 0x0000001005227825 */ /* 0x001fc600078e0022 */
[----:B------:R-:W4:Y:S04]  /*06c0*/  LDG.E.128 R4, desc[UR4][R36.64+0x200] ;  /* 0x0002000424047981 */ /* 0x000f28000c1e1d00 */
[----:B------:R-:W2:Y:S04]  /*06d0*/  LDG.E.128 R16, desc[UR4][R34.64] ;  /* 0x0000000422107981 */ /* 0x000ea8000c1e1d00 */
[----:B------:R-:W4:Y:S04]  /*06e0*/  LDG.E.128 R8, desc[UR4][R34.64+0x200] ;  /* 0x0002000422087981 */ /* 0x000f28000c1e1d00 */
[----:B------:R-:W3:Y:S01]  /*06f0*/  LDG.E.128 R24, desc[UR4][R34.64+0x600] ;  /* 0x0006000422187981 */ /* 0x000ee2000c1e1d00 */
[----:B--2---:R-:W-:-:S04]  /*0700*/  FFMA R12, R12, R16, R29 ;  /* 0x000000100c0c7223 */ /* 0x004fc8000000001d */
[----:B------:R-:W-:-:S04]  /*0710*/  FFMA R13, R13, R17, R12 ;  /* 0x000000110d0d7223 */ /* 0x000fc8000000000c */
[----:B------:R-:W-:-:S04]  /*0720*/  FFMA R14, R14, R18, R13 ;  /* 0x000000120e0e7223 */ /* 0x000fc8000000000d */
[----:B------:R-:W-:Y:S02]  /*0730*/  FFMA R19, R15, R19, R14 ;  /* 0x000000130f137223 */ /* 0x000fe4000000000e */
[----:B------:R-:W2:Y:S02]  /*0740*/  LDG.E.128 R12, desc[UR4][R36.64+0x400] ;  /* 0x00040004240c7981 */ /* 0x000ea4000c1e1d00 */
[----:B----4-:R-:W-:Y:S02]  /*0750*/  FFMA R4, R4, R8, R19 ;  /* 0x0000000804047223 */ /* 0x010fe40000000013 */
[----:B------:R-:W2:Y:S02]  /*0760*/  LDG.E.128 R16, desc[UR4][R34.64+0x400] ;  /* 0x0004000422107981 */ /* 0x000ea4000c1e1d00 */
[----:B------:R-:W-:-:S04]  /*0770*/  FFMA R5, R5, R9, R4 ;  /* 0x0000000905057223 */ /* 0x000fc80000000004 */
[----:B------:R-:W-:-:S04]  /*0780*/  FFMA R6, R6, R10, R5 ;  /* 0x0000000a06067223 */ /* 0x000fc80000000005 */
[----:B------:R-:W-:Y:S01]  /*0790*/  FFMA R7, R7, R11, R6 ;  /* 0x0000000b07077223 */ /* 0x000fe20000000006 */
[----:B------:R-:W-:-:S03]  /*07a0*/  IADD3 R3, PT, PT, R3, 0x4, RZ ;  /* 0x0000000403037810 */ /* 0x000fc60007ffe0ff */
[----:B--2---:R-:W-:-:S04]  /*07b0*/  FFMA R12, R12, R16, R7 ;  /* 0x000000100c0c7223 */ /* 0x004fc80000000007 */
[----:B------:R-:W-:-:S04]  /*07c0*/  FFMA R13, R13, R17, R12 ;  /* 0x000000110d0d7223 */ /* 0x000fc8000000000c */
[----:B------:R-:W-:-:S04]  /*07d0*/  FFMA R14, R14, R18, R13 ;  /* 0x000000120e0e7223 */ /* 0x000fc8000000000d */
[----:B------:R-:W-:-:S04]  /*07e0*/  FFMA R15, R15, R19, R14 ;  /* 0x000000130f0f7223 */ /* 0x000fc8000000000e */
[----:B---3--:R-:W-:-:S04]  /*07f0*/  FFMA R20, R20, R24, R15 ;  /* 0x0000001814147223 */ /* 0x008fc8000000000f */
[----:B------:R-:W-:-:S04]  /*0800*/  FFMA R21, R21, R25, R20 ;  /* 0x0000001915157223 */ /* 0x000fc80000000014 */
[----:B------:R-:W-:-:S04]  /*0810*/  FFMA R22, R22, R26, R21 ;  /* 0x0000001a16167223 */ /* 0x000fc80000000015 */
[----:B------:R-:W-:-:S07]  /*0820*/  FFMA R29, R23, R27, R22 ;  /* 0x0000001b171d7223 */ /* 0x000fce0000000016 */
.L_x_3:
[----:B------:R-:W-:Y:S05]  /*0830*/  @!P1 BRA `(.L_x_0) ;  /* 0x0000000000849947 */ /* 0x000fea0003800000 */
[----:B------:R-:W-:-:S13]  /*0840*/  ISETP.NE.AND P0, PT, R30, 0x1, PT ;  /* 0x000000011e00780c */ /* 0x000fda0003f05270 */
[----:B------:R-:W0:Y:S01]  /*0850*/  @P0 LDC.64 R12, c[0x0][0x388] ;  /* 0x0000e200ff0c0b82 */ /* 0x000e220000000a00 */
[----:B------:R-:W-:Y:S02]  /*0860*/  LOP3.LUT R28, R28, 0x1, RZ, 0xc0, !PT ;  /* 0x000000011c1c7812 */ /* 0x000fe400078ec0ff */
[----:B------:R-:W-:Y:S02]  /*0870*/  @P0 LEA R17, R3, R0, 0x5 ;  /* 0x0000000003110211 */ /* 0x000fe400078e28ff */
[----:B------:R-:W-:-:S03]  /*0880*/  ISETP.NE.U32.AND P1, PT, R28, 0x1, PT ;  /* 0x000000011c00780c */ /* 0x000fc60003f25070 */
[----:B------:R-:W-:-:S06]  /*0890*/  @P0 IMAD.WIDE.U32 R4, R17, 0x10, R32 ;  /* 0x0000001011040825 */ /* 0x000fcc00078e0020 */
[----:B------:R-:W2:Y:S04]  /*08a0*/  @P0 LDG.E.128 R4, desc[UR4][R4.64] ;  /* 0x0000000404040981 */ /* 0x000ea8000c1e1d00 */
[----:B------:R-:W1:Y:S01]  /*08b0*/  @!P1 LDC.64 R20, c[0x0][0x388] ;  /* 0x0000e200ff149b82 */ /* 0x000e620000000a00 */
[C---:B0-----:R-:W-:Y:S01]  /*08c0*/  @P0 IMAD.WIDE.U32 R8, R17.reuse, 0x10, R12 ;  /* 0x0000001011080825 */ /* 0x041fe200078e000c */
[----:B------:R-:W-:-:S05]  /*08d0*/  @P0 IADD3 R17, PT, PT, R17, 0x20, RZ ;  /* 0x0000002011110810 */ /* 0x000fca0007ffe0ff */
[----:B------:R-:W2:Y:S01]  /*08e0*/  @P0 LDG.E.128 R8, desc[UR4][R8.64] ;  /* 0x0000000408080981 */ /* 0x000ea2000c1e1d00 */
[----:B------:R-:W-:-:S04]  /*08f0*/  @P0 IMAD.WIDE.U32 R14, R17, 0x10, R32 ;  /* 0x00000010110e0825 */ /* 0x000fc800078e0020 */
[----:B------:R-:W-:Y:S01]  /*0900*/  @P0 IMAD.WIDE.U32 R16, R17, 0x10, R12 ;  /* 0x0000001011100825 */ /* 0x000fe200078e000c */
[----:B------:R-:W-:Y:S01]  /*0910*/  @P0 IADD3 R3, PT, PT, R3, 0x2, RZ ;  /* 0x0000000203030810 */ /* 0x000fe20007ffe0ff */
[----:B------:R-:W3:Y:S04]  /*0920*/  @P0 LDG.E.128 R12, desc[UR4][R14.64] ;  /* 0x000000040e0c0981 */ /* 0x000ee8000c1e1d00 */
[----:B------:R-:W3:Y:S01]  /*0930*/  @P0 LDG.E.128 R16, desc[UR4][R16.64] ;  /* 0x0000000410100981 */ /* 0x000ee2000c1e1d00 */
[----:B------:R-:W-:-:S05]  /*0940*/  @!P1 LEA R3, R3, R0, 0x5 ;  /* 0x0000000003039211 */ /* 0x000fca00078e28ff */
[----:B------:R-:W-:-:S04]  /*0950*/  @!P1 IMAD.WIDE.U32 R22, R3, 0x10, R32 ;  /* 0x0000001003169825 */ /* 0x000fc800078e0020 */
[----:B-1----:R-:W-:Y:S02]  /*0960*/  @!P1 IMAD.WIDE.U32 R24, R3, 0x10, R20 ;  /* 0x0000001003189825 */ /* 0x002fe400078e0014 */
[----:B------:R-:W4:Y:S04]  /*0970*/  @!P1 LDG.E.128 R20, desc[UR4][R22.64] ;  /* 0x0000000416149981 */ /* 0x000f28000c1e1d00 */
[----:B------:R-:W4:Y:S01]  /*0980*/  @!P1 LDG.E.128 R24, desc[UR4][R24.64] ;  /* 0x0000000418189981 */ /* 0x000f22000c1e1d00 */
[----:B--2---:R-:W-:-:S04]  /*0990*/  @P0 FFMA R4, R4, R8, R29 ;  /* 0x0000000804040223 */ /* 0x004fc8000000001d */
[----:B------:R-:W-:-:S04]  /*09a0*/  @P0 FFMA R5, R5, R9, R4 ;  /* 0x0000000905050223 */ /* 0x000fc80000000004 */
[----:B------:R-:W-:-:S04]  /*09b0*/  @P0 FFMA R6, R6, R10, R5 ;  /* 0x0000000a06060223 */ /* 0x000fc80000000005 */
[----:B------:R-:W-:-:S04]  /*09c0*/  @P0 FFMA R7, R7, R11, R6 ;  /* 0x0000000b07070223 */ /* 0x000fc80000000006 */
[----:B---3--:R-:W-:-:S04]  /*09d0*/  @P0 FFMA R12, R12, R16, R7 ;  /* 0x000000100c0c0223 */ /* 0x008fc80000000007 */
[----:B------:R-:W-:-:S04]  /*09e0*/  @P0 FFMA R13, R13, R17, R12 ;  /* 0x000000110d0d0223 */ /* 0x000fc8000000000c */
[----:B------:R-:W-:-:S04]  /*09f0*/  @P0 FFMA R14, R14, R18, R13 ;  /* 0x000000120e0e0223 */ /* 0x000fc8000000000d */
[----:B------:R-:W-:-:S04]  /*0a00*/  @P0 FFMA R29, R15, R19, R14 ;  /* 0x000000130f1d0223 */ /* 0x000fc8000000000e */
[----:B----4-:R-:W-:-:S04]  /*0a10*/  @!P1 FFMA R20, R20, R24, R29 ;  /* 0x0000001814149223 */ /* 0x010fc8000000001d */
[----:B------:R-:W-:-:S04]  /*0a20*/  @!P1 FFMA R21, R21, R25, R20 ;  /* 0x0000001915159223 */ /* 0x000fc80000000014 */
[----:B------:R-:W-:-:S04]  /*0a30*/  @!P1 FFMA R22, R22, R26, R21 ;  /* 0x0000001a16169223 */ /* 0x000fc80000000015 */
[----:B------:R-:W-:-:S07]  /*0a40*/  @!P1 FFMA R29, R23, R27, R22 ;  /* 0x0000001b171d9223 */ /* 0x000fce0000000016 */
.L_x_0:
[----:B------:R-:W0:Y:S01]  /*0a50*/  SHFL.DOWN PT, R4, R29, 0x10, 0x1f ;  /* 0x0a001f001d047f89 */ /* 0x000e2200000e0000 */
[----:B------:R-:W-:Y:S01]  /*0a60*/  ISETP.NE.AND P0, PT, R0, RZ, PT ;  /* 0x000000ff0000720c */ /* 0x000fe20003f05270 */
[----:B0-----:R-:W-:-:S05]  /*0a70*/  FADD R4, R4, R29 ;  /* 0x0000001d04047221 */ /* 0x001fca0000000000 */
[----:B------:R-:W0:Y:S02]  /*0a80*/  SHFL.DOWN PT, R3, R4, 0x8, 0x1f ;  /* 0x09001f0004037f89 */ /* 0x000e2400000e0000 */
[----:B0-----:R-:W-:-:S05]  /*0a90*/  FADD R3, R4, R3 ;  /* 0x0000000304037221 */ /* 0x001fca0000000000 */
[----:B------:R-:W0:Y:S02]  /*0aa0*/  SHFL.DOWN PT, R6, R3, 0x4, 0x1f ;  /* 0x08801f0003067f89 */ /* 0x000e2400000e0000 */
[----:B0-----:R-:W-:-:S05]  /*0ab0*/  FADD R6, R3, R6 ;  /* 0x0000000603067221 */ /* 0x001fca0000000000 */
[----:B------:R-:W0:Y:S02]  /*0ac0*/  SHFL.DOWN PT, R5, R6, 0x2, 0x1f ;  /* 0x08401f0006057f89 */ /* 0x000e2400000e0000 */
[----:B0-----:R-:W-:-:S05]  /*0ad0*/  FADD R0, R6, R5 ;  /* 0x0000000506007221 */ /* 0x001fca0000000000 */
[----:B------:R0:W1:Y:S01]  /*0ae0*/  SHFL.DOWN PT, R7, R0, 0x1, 0x1f ;  /* 0x08201f0000077f89 */ /* 0x00006200000e0000 */
[----:B------:R-:W-:Y:S05]  /*0af0*/  @P0 EXIT ;  /* 0x000000000000094d */ /* 0x000fea0003800000 */
[----:B------:R-:W2:Y:S01]  /*0b00*/  LDC.64 R4, c[0x0][0x390] ;  /* 0x0000e400ff047b82 */ /* 0x000ea20000000a00 */
[----:B-1----:R-:W-:Y:S01]  /*0b10*/  FADD R7, R0, R7 ;  /* 0x0000000700077221 */ /* 0x002fe20000000000 */
[----:B--2---:R-:W-:-:S05]  /*0b20*/  IMAD.WIDE R2, R2, 0x4, R4 ;  /* 0x0000000402027825 */ /* 0x004fca00078e0204 */
[----:B------:R-:W-:Y:S01]  /*0b30*/  STG.E desc[UR4][R2.64], R7 ;  /* 0x0000000702007986 */ /* 0x000fe2000c101904 */
[----:B------:R-:W-:Y:S05]  /*0b40*/  EXIT ;  /* 0x000000000000794d */ /* 0x000fea0003800000 */
.L_x_4:
[----:B------:R-:W-:-:S00]  /*0b50*/  BRA `(.L_x_4) ;  /* 0xfffffffc00fc7947 */ /* 0x000fc0000383ffff */
[----:B------:R-:W-:-:S00]  /*0b60*/  NOP ;  /* 0x0000000000007918 */ /* 0x000fc00000000000 */
        /* <DEDUP_REMOVED lines=9> */
.L_x_5:


//--------------------- .nv.shared.reserved.0     --------------------------
	.section	.nv.shared.reserved.0,"aw",@nobits
	.weak		__nv_reservedSMEM_offset_0_alias
	.size		__nv_reservedSMEM_offset_0_alias, 0, 64
	.other		__nv_reservedSMEM_offset_0_alias,@"STO_CUDA_RESERVED_SHARED STV_DEFAULT"
__nv_reservedSMEM_offset_0_alias:
	.zero		0
	.zero		64


//--------------------- .nv.constant0._Z10Sgemv_k128PfS_S_ii --------------------------
	.section	.nv.constant0._Z10Sgemv_k128PfS_S_ii,"a",@progbits
	.sectionflags	@""
	.align	4
.nv.constant0._Z10Sgemv_k128PfS_S_ii:
	.zero		928


//--------------------- SYMBOLS --------------------------

	.type		.nv.reservedSmem.offset0,@object
	.size		.nv.reservedSmem.offset0,0x4
